//
// Generated by NVIDIA NVVM Compiler
//
// Compiler Build ID: CL-36424714
// Cuda compilation tools, release 13.0, V13.0.88
// Based on NVVM 20.0.0
//

.version 9.0
.target sm_100
.address_size 64

	// .globl	_Z12minReductionPfS_
// _ZZ12minReductionPfS_E10sharedData has been demoted

.visible .entry _Z12minReductionPfS_(
	.param .u64 .ptr .align 1 _Z12minReductionPfS__param_0,
	.param .u64 .ptr .align 1 _Z12minReductionPfS__param_1
)
{
	.reg .pred 	%p<13>;
	.reg .b32 	%r<16>;
	.reg .b32 	%f<21>;
	.reg .b64 	%rd<11>;
	// demoted variable
	.shared .align 4 .b8 _ZZ12minReductionPfS_E10sharedData[1024];
	ld.param.u64 	%rd2, [_Z12minReductionPfS__param_0];
	ld.param.u64 	%rd1, [_Z12minReductionPfS__param_1];
	cvta.to.global.u64 	%rd3, %rd2;
	mov.u32 	%r1, %tid.x;
	mov.u32 	%r2, %ctaid.x;
	mov.u32 	%r15, %ntid.x;
	mul.lo.s32 	%r7, %r15, %r2;
	shl.b32 	%r8, %r7, 1;
	add.s32 	%r9, %r8, %r1;
	mul.wide.u32 	%rd4, %r9, 4;
	add.s64 	%rd5, %rd3, %rd4;
	ld.global.f32 	%f1, [%rd5];
	add.s32 	%r10, %r9, %r15;
	mul.wide.u32 	%rd6, %r10, 4;
	add.s64 	%rd7, %rd3, %rd6;
	ld.global.f32 	%f2, [%rd7];
	add.f32 	%f3, %f1, %f2;
	shl.b32 	%r11, %r1, 2;
	mov.u32 	%r12, _ZZ12minReductionPfS_E10sharedData;
	add.s32 	%r4, %r12, %r11;
	st.shared.f32 	[%r4], %f3;
	bar.sync 	0;
	setp.lt.u32 	%p1, %r15, 66;
	@%p1 bra 	$L__BB0_4;
$L__BB0_1:
	shr.u32 	%r6, %r15, 1;
	setp.ge.u32 	%p2, %r1, %r6;
	@%p2 bra 	$L__BB0_3;
	ld.shared.f32 	%f4, [%r4];
	shl.b32 	%r13, %r6, 2;
	add.s32 	%r14, %r4, %r13;
	ld.shared.f32 	%f5, [%r14];
	setp.lt.f32 	%p3, %f4, %f5;
	selp.f32 	%f6, %f4, %f5, %p3;
	st.shared.f32 	[%r4], %f6;
$L__BB0_3:
	bar.sync 	0;
	setp.gt.u32 	%p4, %r15, 131;
	mov.u32 	%r15, %r6;
	@%p4 bra 	$L__BB0_1;
$L__BB0_4:
	setp.gt.u32 	%p5, %r1, 31;
	@%p5 bra 	$L__BB0_7;
	ld.shared.f32 	%f7, [%r4];
	ld.shared.f32 	%f8, [%r4+128];
	setp.lt.f32 	%p6, %f7, %f8;
	selp.f32 	%f9, %f7, %f8, %p6;
	ld.shared.f32 	%f10, [%r4+64];
	setp.lt.f32 	%p7, %f9, %f10;
	selp.f32 	%f11, %f9, %f10, %p7;
	ld.shared.f32 	%f12, [%r4+32];
	setp.lt.f32 	%p8, %f11, %f12;
	selp.f32 	%f13, %f11, %f12, %p8;
	ld.shared.f32 	%f14, [%r4+16];
	setp.lt.f32 	%p9, %f13, %f14;
	selp.f32 	%f15, %f13, %f14, %p9;
	ld.shared.f32 	%f16, [%r4+8];
	setp.lt.f32 	%p10, %f15, %f16;
	selp.f32 	%f17, %f15, %f16, %p10;
	ld.shared.f32 	%f18, [%r4+4];
	setp.lt.f32 	%p11, %f17, %f18;
	selp.f32 	%f19, %f17, %f18, %p11;
	st.shared.f32 	[%r4], %f19;
	setp.ne.s32 	%p12, %r1, 0;
	@%p12 bra 	$L__BB0_7;
	ld.shared.f32 	%f20, [_ZZ12minReductionPfS_E10sharedData];
	cvta.to.global.u64 	%rd8, %rd1;
	mul.wide.u32 	%rd9, %r2, 4;
	add.s64 	%rd10, %rd8, %rd9;
	st.global.f32 	[%rd10], %f20;
$L__BB0_7:
	ret;

}


// ===== COMPILED SASS (sm_100) =====

	.target	sm_100

	.elftype	@"ET_EXEC"


//--------------------- .note.nv.tkinfo           --------------------------
	.section	.note.nv.tkinfo,"",@"SHT_NOTE"
	.sectionflags	@"SHF_NOTE_NV_TKINFO"
	.tkinfo
        /*0018*/ 	.word	0x00000002
        /*0030*/ 	.string	""
        /*0030*/ 	.string	"ptxas"
        /*0030*/ 	.string	"Cuda compilation tools, release 13.0, V13.0.88"
        /*0030*/ 	.string	"Build cuda_13.0.r13.0/compiler.36424714_0"
        /*0030*/ 	.string	"-arch sm_100 -m 64 "



//--------------------- .note.nv.cuinfo           --------------------------
	.section	.note.nv.cuinfo,"",@"SHT_NOTE"
	.sectionflags	@"SHF_NOTE_NV_CUINFO"
        /*0018*/ 	.short	0x0002
        /*001a*/ 	.short	0x0064
        /*001c*/ 	.short	0x0082
	.zero		2


//--------------------- .nv.info                  --------------------------
	.section	.nv.info,"",@"SHT_CUDA_INFO"
	.align	4


	//----- nvinfo : EIATTR_REGCOUNT
	.align		4
        /*0000*/ 	.byte	0x04, 0x2f
        /*0002*/ 	.short	(.L_1 - .L_0)
	.align		4
.L_0:
        /*0004*/ 	.word	index@(_Z12minReductionPfS_)
        /*0008*/ 	.word	0x00000013


	//----- nvinfo : EIATTR_FRAME_SIZE
	.align		4
.L_1:
        /*000c*/ 	.byte	0x04, 0x11
        /*000e*/ 	.short	(.L_3 - .L_2)
	.align		4
.L_2:
        /*0010*/ 	.word	index@(_Z12minReductionPfS_)
        /*0014*/ 	.word	0x00000000


	//----- nvinfo : EIATTR_MIN_STACK_SIZE
	.align		4
.L_3:
        /*0018*/ 	.byte	0x04, 0x12
        /*001a*/ 	.short	(.L_5 - .L_4)
	.align		4
.L_4:
        /*001c*/ 	.word	index@(_Z12minReductionPfS_)
        /*0020*/ 	.word	0x00000000
.L_5:


//--------------------- .nv.compat                --------------------------
	.section	.nv.compat,"",@"SHT_CUDA_COMPAT_INFO"
	.align	4
        /*0000*/ 	.byte	0x02, 0x09, 0x00, 0x00, 0x02, 0x02, 0x01, 0x00, 0x02, 0x05, 0x05, 0x00, 0x03, 0x07, 0x01, 0x01
        /*0010*/ 	.byte	0x02, 0x03, 0x00, 0x00, 0x02, 0x06, 0x01, 0x00, 0x04, 0x0b, 0x08, 0x00, 0x09, 0x00, 0x00, 0x00
        /*0020*/ 	.byte	0x00, 0x00, 0x00, 0x00


//--------------------- .nv.info._Z12minReductionPfS_ --------------------------
	.section	.nv.info._Z12minReductionPfS_,"",@"SHT_CUDA_INFO"
	.sectionflags	@""
	.align	4


	//----- nvinfo : EIATTR_CUDA_API_VERSION
	.align		4
        /*0000*/ 	.byte	0x04, 0x37
        /*0002*/ 	.short	(.L_7 - .L_6)
.L_6:
        /*0004*/ 	.word	0x00000082


	//----- nvinfo : EIATTR_KPARAM_INFO
	.align		4
.L_7:
        /*0008*/ 	.byte	0x04, 0x17
        /*000a*/ 	.short	(.L_9 - .L_8)
.L_8:
        /*000c*/ 	.word	0x00000000
        /*0010*/ 	.short	0x0001
        /*0012*/ 	.short	0x0008
        /*0014*/ 	.byte	0x00, 0xf5, 0x21, 0x00


	//----- nvinfo : EIATTR_KPARAM_INFO
	.align		4
.L_9:
        /*0018*/ 	.byte	0x04, 0x17
        /*001a*/ 	.short	(.L_11 - .L_10)
.L_10:
        /*001c*/ 	.word	0x00000000
        /*0020*/ 	.short	0x0000
        /*0022*/ 	.short	0x0000
        /*0024*/ 	.byte	0x00, 0xf5, 0x21, 0x00


	//----- nvinfo : EIATTR_SPARSE_MMA_MASK
	.align		4
.L_11:
        /*0028*/ 	.byte	0x03, 0x50
        /*002a*/ 	.short	0x0000


	//----- nvinfo : EIATTR_MAXREG_COUNT
	.align		4
        /*002c*/ 	.byte	0x03, 0x1b
        /*002e*/ 	.short	0x00ff


	//----- nvinfo : EIATTR_NUM_BARRIERS
	.align		4
        /*0030*/ 	.byte	0x02, 0x4c
        /*0032*/ 	.byte	0x01
	.zero		1


	//----- nvinfo : EIATTR_MERCURY_ISA_VERSION
	.align		4
        /*0034*/ 	.byte	0x03, 0x5f
        /*0036*/ 	.short	0x0101


	//----- nvinfo : EIATTR_VRC_CTA_INIT_COUNT
	.align		4
        /*0038*/ 	.byte	0x02, 0x4a
	.zero		1
	.zero		1


	//----- nvinfo : EIATTR_EXIT_INSTR_OFFSETS
	.align		4
        /*003c*/ 	.byte	0x04, 0x1c
        /*003e*/ 	.short	(.L_13 - .L_12)


	//   ....[0]....
.L_12:
        /*0040*/ 	.word	0x00000240


	//   ....[1]....
        /*0044*/ 	.word	0x000003a0


	//   ....[2]....
        /*0048*/ 	.word	0x00000420


	//----- nvinfo : EIATTR_CBANK_PARAM_SIZE
	.align		4
.L_13:
        /*004c*/ 	.byte	0x03, 0x19
        /*004e*/ 	.short	0x0010


	//----- nvinfo : EIATTR_PARAM_CBANK
	.align		4
        /*0050*/ 	.byte	0x04, 0x0a
        /*0052*/ 	.short	(.L_15 - .L_14)
	.align		4
.L_14:
        /*0054*/ 	.word	index@(.nv.constant0._Z12minReductionPfS_)
        /*0058*/ 	.short	0x0380
        /*005a*/ 	.short	0x0010


	//----- nvinfo : EIATTR_SW_WAR
	.align		4
.L_15:
        /*005c*/ 	.byte	0x04, 0x36
        /*005e*/ 	.short	(.L_17 - .L_16)
.L_16:
        /*0060*/ 	.word	0x00000008
.L_17:


//--------------------- .nv.callgraph             --------------------------
	.section	.nv.callgraph,"",@"SHT_CUDA_CALLGRAPH"
	.align	4
	.sectionentsize	8
	.align		4
        /*0000*/ 	.word	0x00000000
	.align		4
        /*0004*/ 	.word	0xffffffff
	.align		4
        /*0008*/ 	.word	0x00000000
	.align		4
        /*000c*/ 	.word	0xfffffffe
	.align		4
        /*0010*/ 	.word	0x00000000
	.align		4
        /*0014*/ 	.word	0xfffffffd
	.align		4
        /*0018*/ 	.word	0x00000000
	.align		4
        /*001c*/ 	.word	0xfffffffc


//--------------------- .text._Z12minReductionPfS_ --------------------------
	.section	.text._Z12minReductionPfS_,"ax",@progbits
	.align	128
        .global         _Z12minReductionPfS_
        .type           _Z12minReductionPfS_,@function
        .size           _Z12minReductionPfS_,(.L_x_3 - _Z12minReductionPfS_)
        .other          _Z12minReductionPfS_,@"STO_CUDA_ENTRY STV_DEFAULT"
_Z12minReductionPfS_:
.text._Z12minReductionPfS_:
[----:B------:R-:W-:Y:S01]  /*0000*/  LDC R1, c[0x0][0x37c] ;  /* 0x0000df00ff017b82 */ /* 0x000fe20000000800 */
[----:B------:R-:W0:Y:S01]  /*0010*/  S2R R0, SR_CTAID.X ;  /* 0x0000000000007919 */ /* 0x000e220000002500 */
[----:B------:R-:W0:Y:S06]  /*0020*/  LDCU UR8, c[0x0][0x360] ;  /* 0x00006c00ff0877ac */ /* 0x000e2c0008000800 */
[----:B------:R-:W1:Y:S01]  /*0030*/  LDC.64 R6, c[0x0][0x380] ;  /* 0x0000e000ff067b82 */ /* 0x000e620000000a00 */
[----:B------:R-:W2:Y:S01]  /*0040*/  S2R R2, SR_TID.X ;  /* 0x0000000000027919 */ /* 0x000ea20000002100 */
[----:B------:R-:W3:Y:S01]  /*0050*/  LDCU.64 UR6, c[0x0][0x358] ;  /* 0x00006b00ff0677ac */ /* 0x000ee20008000a00 */
[----:B0-----:R-:W-:-:S04]  /*0060*/  IMAD R3, R0, UR8, RZ ;  /* 0x0000000800037c24 */ /* 0x001fc8000f8e02ff */
[----:B--2---:R-:W-:-:S04]  /*0070*/  IMAD R3, R3, 0x2, R2 ;  /* 0x0000000203037824 */ /* 0x004fc800078e0202 */
[C---:B------:R-:W-:Y:S02]  /*0080*/  VIADD R9, R3.reuse, UR8 ;  /* 0x0000000803097c36 */ /* 0x040fe40008000000 */
[----:B-1----:R-:W-:-:S04]  /*0090*/  IMAD.WIDE.U32 R4, R3, 0x4, R6 ;  /* 0x0000000403047825 */ /* 0x002fc800078e0006 */
[----:B------:R-:W-:Y:S02]  /*00a0*/  IMAD.WIDE.U32 R6, R9, 0x4, R6 ;  /* 0x0000000409067825 */ /* 0x000fe400078e0006 */
[----:B---3--:R-:W2:Y:S04]  /*00b0*/  LDG.E R4, desc[UR6][R4.64] ;  /* 0x0000000604047981 */ /* 0x008ea8000c1e1900 */
[----:B------:R-:W2:Y:S01]  /*00c0*/  LDG.E R7, desc[UR6][R6.64] ;  /* 0x0000000606077981 */ /* 0x000ea2000c1e1900 */
[----:B------:R-:W0:Y:S01]  /*00d0*/  S2UR UR5, SR_CgaCtaId ;  /* 0x00000000000579c3 */ /* 0x000e220000008800 */
[----:B------:R-:W-:Y:S01]  /*00e0*/  UMOV UR4, 0x400 ;  /* 0x0000040000047882 */ /* 0x000fe20000000000 */
[----:B------:R-:W-:Y:S01]  /*00f0*/  UISETP.GE.U32.AND UP0, UPT, UR8, 0x42, UPT ;  /* 0x000000420800788c */ /* 0x000fe2000bf06070 */
[----:B------:R-:W-:Y:S01]  /*0100*/  ISETP.GT.U32.AND P0, PT, R2, 0x1f, PT ;  /* 0x0000001f0200780c */ /* 0x000fe20003f04070 */
[----:B0-----:R-:W-:-:S06]  /*0110*/  ULEA UR4, UR5, UR4, 0x18 ;  /* 0x0000000405047291 */ /* 0x001fcc000f8ec0ff */
[----:B------:R-:W-:Y:S01]  /*0120*/  LEA R8, R2, UR4, 0x2 ;  /* 0x0000000402087c11 */ /* 0x000fe2000f8e10ff */
[----:B--2---:R-:W-:-:S05]  /*0130*/  FADD R3, R4, R7 ;  /* 0x0000000704037221 */ /* 0x004fca0000000000 */
[----:B------:R0:W-:Y:S01]  /*0140*/  STS [R8], R3 ;  /* 0x0000000308007388 */ /* 0x0001e20000000800 */
[----:B------:R-:W-:Y:S06]  /*0150*/  BAR.SYNC.DEFER_BLOCKING 0x0 ;  /* 0x0000000000007b1d */ /* 0x000fec0000010000 */
[----:B------:R-:W-:Y:S05]  /*0160*/  BRA.U !UP0, `(.L_x_0) ;  /* 0x0000000108347547 */ /* 0x000fea000b800000 */
[----:B0-----:R-:W-:-:S07]  /*0170*/  IMAD.U32 R3, RZ, RZ, UR8 ;  /* 0x00000008ff037e24 */ /* 0x001fce000f8e00ff */
.L_x_1:
[----:B------:R-:W-:-:S04]  /*0180*/  SHF.R.U32.HI R9, RZ, 0x1, R3 ;  /* 0x00000001ff097819 */ /* 0x000fc80000011603 */
[----:B------:R-:W-:-:S13]  /*0190*/  ISETP.GE.U32.AND P1, PT, R2, R9, PT ;  /* 0x000000090200720c */ /* 0x000fda0003f26070 */
[----:B------:R-:W-:Y:S01]  /*01a0*/  @!P1 IMAD R5, R9, 0x4, R8 ;  /* 0x0000000409059824 */ /* 0x000fe200078e0208 */
[----:B------:R-:W-:Y:S05]  /*01b0*/  @!P1 LDS R4, [R8] ;  /* 0x0000000008049984 */ /* 0x000fea0000000800 */
[----:B------:R-:W0:Y:S02]  /*01c0*/  @!P1 LDS R5, [R5] ;  /* 0x0000000005059984 */ /* 0x000e240000000800 */
[----:B0-----:R-:W-:-:S04]  /*01d0*/  @!P1 FSETP.GEU.AND P2, PT, R4, R5, PT ;  /* 0x000000050400920b */ /* 0x001fc80003f4e000 */
[----:B------:R-:W-:-:S05]  /*01e0*/  @!P1 FSEL R7, R4, R5, !P2 ;  /* 0x0000000504079208 */ /* 0x000fca0005000000 */
[----:B------:R1:W-:Y:S01]  /*01f0*/  @!P1 STS [R8], R7 ;  /* 0x0000000708009388 */ /* 0x0003e20000000800 */
[----:B------:R-:W-:Y:S01]  /*0200*/  BAR.SYNC.DEFER_BLOCKING 0x0 ;  /* 0x0000000000007b1d */ /* 0x000fe20000010000 */
[----:B------:R-:W-:Y:S01]  /*0210*/  ISETP.GT.U32.AND P1, PT, R3, 0x83, PT ;  /* 0x000000830300780c */ /* 0x000fe20003f24070 */
[----:B------:R-:W-:-:S12]  /*0220*/  IMAD.MOV.U32 R3, RZ, RZ, R9 ;  /* 0x000000ffff037224 */ /* 0x000fd800078e0009 */
[----:B-1----:R-:W-:Y:S05]  /*0230*/  @P1 BRA `(.L_x_1) ;  /* 0xfffffffc00d01947 */ /* 0x002fea000383ffff */
.L_x_0:
[----:B------:R-:W-:Y:S05]  /*0240*/  @P0 EXIT ;  /* 0x000000000000094d */ /* 0x000fea0003800000 */
[----:B0-----:R-:W-:Y:S01]  /*0250*/  LDS R3, [R8] ;  /* 0x0000000008037984 */ /* 0x001fe20000000800 */
[----:B------:R-:W-:-:S03]  /*0260*/  ISETP.NE.AND P1, PT, R2, RZ, PT ;  /* 0x000000ff0200720c */ /* 0x000fc60003f25270 */
[----:B------:R-:W0:Y:S04]  /*0270*/  LDS R4, [R8+0x80] ;  /* 0x0000800008047984 */ /* 0x000e280000000800 */
[----:B------:R-:W1:Y:S04]  /*0280*/  LDS R6, [R8+0x40] ;  /* 0x0000400008067984 */ /* 0x000e680000000800 */
[----:B------:R-:W2:Y:S04]  /*0290*/  LDS R10, [R8+0x20] ;  /* 0x00002000080a7984 */ /* 0x000ea80000000800 */
[----:B------:R-:W3:Y:S04]  /*02a0*/  LDS R12, [R8+0x10] ;  /* 0x00001000080c7984 */ /* 0x000ee80000000800 */
[----:B------:R-:W4:Y:S04]  /*02b0*/  LDS R14, [R8+0x8] ;  /* 0x00000800080e7984 */ /* 0x000f280000000800 */
[----:B------:R-:W5:Y:S01]  /*02c0*/  LDS R16, [R8+0x4] ;  /* 0x0000040008107984 */ /* 0x000f620000000800 */
[----:B0-----:R-:W-:-:S04]  /*02d0*/  FSETP.GEU.AND P0, PT, R3, R4, PT ;  /* 0x000000040300720b */ /* 0x001fc80003f0e000 */
[----:B------:R-:W-:-:S04]  /*02e0*/  FSEL R3, R3, R4, !P0 ;  /* 0x0000000403037208 */ /* 0x000fc80004000000 */
[----:B-1----:R-:W-:-:S04]  /*02f0*/  FSETP.GEU.AND P0, PT, R3, R6, PT ;  /* 0x000000060300720b */ /* 0x002fc80003f0e000 */
[----:B------:R-:W-:-:S04]  /*0300*/  FSEL R3, R3, R6, !P0 ;  /* 0x0000000603037208 */ /* 0x000fc80004000000 */
[----:B--2---:R-:W-:-:S04]  /*0310*/  FSETP.GEU.AND P0, PT, R3, R10, PT ;  /* 0x0000000a0300720b */ /* 0x004fc80003f0e000 */
[----:B------:R-:W-:-:S04]  /*0320*/  FSEL R3, R3, R10, !P0 ;  /* 0x0000000a03037208 */ /* 0x000fc80004000000 */
[----:B---3--:R-:W-:-:S04]  /*0330*/  FSETP.GEU.AND P0, PT, R3, R12, PT ;  /* 0x0000000c0300720b */ /* 0x008fc80003f0e000 */
[----:B------:R-:W-:-:S04]  /*0340*/  FSEL R3, R3, R12, !P0 ;  /* 0x0000000c03037208 */ /* 0x000fc80004000000 */
[----:B----4-:R-:W-:-:S04]  /*0350*/  FSETP.GEU.AND P0, PT, R3, R14, PT ;  /* 0x0000000e0300720b */ /* 0x010fc80003f0e000 */
[----:B------:R-:W-:-:S04]  /*0360*/  FSEL R3, R3, R14, !P0 ;  /* 0x0000000e03037208 */ /* 0x000fc80004000000 */
[----:B-----5:R-:W-:-:S04]  /*0370*/  FSETP.GEU.AND P0, PT, R3, R16, PT ;  /* 0x000000100300720b */ /* 0x020fc80003f0e000 */
[----:B------:R-:W-:-:S05]  /*0380*/  FSEL R3, R3, R16, !P0 ;  /* 0x0000001003037208 */ /* 0x000fca0004000000 */
[----:B------:R0:W-:Y:S01]  /*0390*/  STS [R8], R3 ;  /* 0x0000000308007388 */ /* 0x0001e20000000800 */
[----:B------:R-:W-:Y:S05]  /*03a0*/  @P1 EXIT ;  /* 0x000000000000194d */ /* 0x000fea0003800000 */
[----:B------:R-:W1:Y:S01]  /*03b0*/  S2UR UR5, SR_CgaCtaId ;  /* 0x00000000000579c3 */ /* 0x000e620000008800 */
[----:B------:R-:W-:-:S07]  /*03c0*/  UMOV UR4, 0x400 ;  /* 0x0000040000047882 */ /* 0x000fce0000000000 */
[----:B0-----:R-:W0:Y:S01]  /*03d0*/  LDC.64 R2, c[0x0][0x388] ;  /* 0x0000e200ff027b82 */ /* 0x001e220000000a00 */
[----:B-1----:R-:W-:Y:S01]  /*03e0*/  ULEA UR4, UR5, UR4, 0x18 ;  /* 0x0000000405047291 */ /* 0x002fe2000f8ec0ff */
[----:B0-----:R-:W-:-:S08]  /*03f0*/  IMAD.WIDE.U32 R2, R0, 0x4, R2 ;  /* 0x0000000400027825 */ /* 0x001fd000078e0002 */
[----:B------:R-:W0:Y:S04]  /*0400*/  LDS R5, [UR4] ;  /* 0x00000004ff057984 */ /* 0x000e280008000800 */
[----:B0-----:R-:W-:Y:S01]  /*0410*/  STG.E desc[UR6][R2.64], R5 ;  /* 0x0000000502007986 */ /* 0x001fe2000c101906 */
[----:B------:R-:W-:Y:S05]  /*0420*/  EXIT ;  /* 0x000000000000794d */ /* 0x000fea0003800000 */
.L_x_2:
[----:B------:R-:W-:-:S00]  /*0430*/  BRA `(.L_x_2) ;  /* 0xfffffffc00fc7947 */ /* 0x000fc0000383ffff */
[----:B------:R-:W-:-:S00]  /*0440*/  NOP ;  /* 0x0000000000007918 */ /* 0x000fc00000000000 */
        /* <DEDUP_REMOVED lines=11> */
.L_x_3:


//--------------------- .nv.shared._Z12minReductionPfS_ --------------------------
	.section	.nv.shared._Z12minReductionPfS_,"aw",@nobits
	.sectionflags	@""
	.align	4
.nv.shared._Z12minReductionPfS_:
	.zero		2048


//--------------------- .nv.shared.reserved.0     --------------------------
	.section	.nv.shared.reserved.0,"aw",@nobits
	.weak		__nv_reservedSMEM_offset_0_alias
	.size		__nv_reservedSMEM_offset_0_alias, 0, 64
	.other		__nv_reservedSMEM_offset_0_alias,@"STO_CUDA_RESERVED_SHARED STV_DEFAULT"
__nv_reservedSMEM_offset_0_alias:
	.zero		0
	.zero		64


//--------------------- .nv.constant0._Z12minReductionPfS_ --------------------------
	.section	.nv.constant0._Z12minReductionPfS_,"a",@progbits
	.sectionflags	@""
	.align	4
.nv.constant0._Z12minReductionPfS_:
	.zero		912


//--------------------- SYMBOLS --------------------------

	.type		.nv.reservedSmem.offset0,@object
	.size		.nv.reservedSmem.offset0,0x4
	.type		.nv.reservedSmem.cap,@object
	.size		.nv.reservedSmem.cap,0x4
